//
// Generated by NVIDIA NVVM Compiler
//
// Compiler Build ID: CL-36424714
// Cuda compilation tools, release 13.0, V13.0.88
// Based on NVVM 20.0.0
//

.version 9.0
.target sm_100
.address_size 64

	// .globl	_Z13calculateNextPdS_y

.visible .entry _Z13calculateNextPdS_y(
	.param .u64 .ptr .align 1 _Z13calculateNextPdS_y_param_0,
	.param .u64 .ptr .align 1 _Z13calculateNextPdS_y_param_1,
	.param .u64 _Z13calculateNextPdS_y_param_2
)
{
	.reg .pred 	%p<4>;
	.reg .b32 	%r<6>;
	.reg .b64 	%rd<14>;
	.reg .b64 	%fd<13>;

	ld.param.u64 	%rd5, [_Z13calculateNextPdS_y_param_0];
	ld.param.u64 	%rd6, [_Z13calculateNextPdS_y_param_1];
	ld.param.u64 	%rd4, [_Z13calculateNextPdS_y_param_2];
	cvta.to.global.u64 	%rd1, %rd6;
	cvta.to.global.u64 	%rd2, %rd5;
	mov.u32 	%r1, %ctaid.x;
	shl.b32 	%r2, %r1, 8;
	mov.u32 	%r3, %tid.x;
	add.s32 	%r4, %r2, %r3;
	cvt.s64.s32 	%rd3, %r4;
	setp.le.u64 	%p1, %rd4, %rd3;
	@%p1 bra 	$L__BB0_6;
	cvt.u32.u64 	%r5, %rd3;
	setp.ne.s32 	%p2, %r5, 0;
	@%p2 bra 	$L__BB0_3;
	ld.global.f64 	%fd9, [%rd2];
	ld.global.f64 	%fd10, [%rd2+8];
	add.f64 	%fd11, %fd9, %fd10;
	mul.f64 	%fd12, %fd11, 0d3FE0000000000000;
	st.global.f64 	[%rd1], %fd12;
	bra.uni 	$L__BB0_6;
$L__BB0_3:
	add.s64 	%rd7, %rd4, -1;
	setp.ne.s64 	%p3, %rd7, %rd3;
	@%p3 bra 	$L__BB0_5;
	shl.b64 	%rd11, %rd3, 3;
	add.s64 	%rd12, %rd2, %rd11;
	ld.global.f64 	%fd5, [%rd12+-8];
	ld.global.f64 	%fd6, [%rd12];
	add.f64 	%fd7, %fd5, %fd6;
	mul.f64 	%fd8, %fd7, 0d3FE0000000000000;
	add.s64 	%rd13, %rd1, %rd11;
	st.global.f64 	[%rd13], %fd8;
	bra.uni 	$L__BB0_6;
$L__BB0_5:
	shl.b64 	%rd8, %rd3, 3;
	add.s64 	%rd9, %rd2, %rd8;
	ld.global.f64 	%fd1, [%rd9+-8];
	ld.global.f64 	%fd2, [%rd9+8];
	add.f64 	%fd3, %fd1, %fd2;
	mul.f64 	%fd4, %fd3, 0d3FE0000000000000;
	add.s64 	%rd10, %rd1, %rd8;
	st.global.f64 	[%rd10], %fd4;
$L__BB0_6:
	ret;

}
	// .globl	_Z15initializeArrayPdyd
.visible .entry _Z15initializeArrayPdyd(
	.param .u64 .ptr .align 1 _Z15initializeArrayPdyd_param_0,
	.param .u64 _Z15initializeArrayPdyd_param_1,
	.param .f64 _Z15initializeArrayPdyd_param_2
)
{
	.reg .pred 	%p<3>;
	.reg .b32 	%r<6>;
	.reg .b64 	%rd<8>;
	.reg .b64 	%fd<2>;

	ld.param.u64 	%rd3, [_Z15initializeArrayPdyd_param_0];
	ld.param.u64 	%rd4, [_Z15initializeArrayPdyd_param_1];
	ld.param.f64 	%fd1, [_Z15initializeArrayPdyd_param_2];
	cvta.to.global.u64 	%rd1, %rd3;
	mov.u32 	%r1, %ctaid.x;
	shl.b32 	%r2, %r1, 8;
	mov.u32 	%r3, %tid.x;
	add.s32 	%r4, %r2, %r3;
	cvt.s64.s32 	%rd2, %r4;
	setp.le.u64 	%p1, %rd4, %rd2;
	@%p1 bra 	$L__BB1_4;
	cvt.u32.u64 	%r5, %rd2;
	setp.ne.s32 	%p2, %r5, 0;
	@%p2 bra 	$L__BB1_3;
	st.global.f64 	[%rd1], %fd1;
	bra.uni 	$L__BB1_4;
$L__BB1_3:
	shl.b64 	%rd5, %rd2, 3;
	add.s64 	%rd6, %rd1, %rd5;
	mov.b64 	%rd7, 0;
	st.global.u64 	[%rd6], %rd7;
$L__BB1_4:
	ret;

}


// ===== COMPILED SASS (sm_100) =====

	.target	sm_100

	.elftype	@"ET_EXEC"


//--------------------- .note.nv.tkinfo           --------------------------
	.section	.note.nv.tkinfo,"",@"SHT_NOTE"
	.sectionflags	@"SHF_NOTE_NV_TKINFO"
	.tkinfo
        /*0018*/ 	.word	0x00000002
        /*0030*/ 	.string	""
        /*0030*/ 	.string	"ptxas"
        /*0030*/ 	.string	"Cuda compilation tools, release 13.0, V13.0.88"
        /*0030*/ 	.string	"Build cuda_13.0.r13.0/compiler.36424714_0"
        /*0030*/ 	.string	"-arch sm_100 -m 64 "



//--------------------- .note.nv.cuinfo           --------------------------
	.section	.note.nv.cuinfo,"",@"SHT_NOTE"
	.sectionflags	@"SHF_NOTE_NV_CUINFO"
        /*0018*/ 	.short	0x0002
        /*001a*/ 	.short	0x0064
        /*001c*/ 	.short	0x0082
	.zero		2


//--------------------- .nv.info                  --------------------------
	.section	.nv.info,"",@"SHT_CUDA_INFO"
	.align	4


	//----- nvinfo : EIATTR_REGCOUNT
	.align		4
        /*0000*/ 	.byte	0x04, 0x2f
        /*0002*/ 	.short	(.L_1 - .L_0)
	.align		4
.L_0:
        /*0004*/ 	.word	index@(_Z13calculateNextPdS_y)
        /*0008*/ 	.word	0x0000000c


	//----- nvinfo : EIATTR_FRAME_SIZE
	.align		4
.L_1:
        /*000c*/ 	.byte	0x04, 0x11
        /*000e*/ 	.short	(.L_3 - .L_2)
	.align		4
.L_2:
        /*0010*/ 	.word	index@(_Z13calculateNextPdS_y)
        /*0014*/ 	.word	0x00000000


	//----- nvinfo : EIATTR_REGCOUNT
	.align		4
.L_3:
        /*0018*/ 	.byte	0x04, 0x2f
        /*001a*/ 	.short	(.L_5 - .L_4)
	.align		4
.L_4:
        /*001c*/ 	.word	index@(_Z15initializeArrayPdyd)
        /*0020*/ 	.word	0x0000000a


	//----- nvinfo : EIATTR_FRAME_SIZE
	.align		4
.L_5:
        /*0024*/ 	.byte	0x04, 0x11
        /*0026*/ 	.short	(.L_7 - .L_6)
	.align		4
.L_6:
        /*0028*/ 	.word	index@(_Z15initializeArrayPdyd)
        /*002c*/ 	.word	0x00000000


	//----- nvinfo : EIATTR_MIN_STACK_SIZE
	.align		4
.L_7:
        /*0030*/ 	.byte	0x04, 0x12
        /*0032*/ 	.short	(.L_9 - .L_8)
	.align		4
.L_8:
        /*0034*/ 	.word	index@(_Z15initializeArrayPdyd)
        /*0038*/ 	.word	0x00000000


	//----- nvinfo : EIATTR_MIN_STACK_SIZE
	.align		4
.L_9:
        /*003c*/ 	.byte	0x04, 0x12
        /*003e*/ 	.short	(.L_11 - .L_10)
	.align		4
.L_10:
        /*0040*/ 	.word	index@(_Z13calculateNextPdS_y)
        /*0044*/ 	.word	0x00000000
.L_11:


//--------------------- .nv.compat                --------------------------
	.section	.nv.compat,"",@"SHT_CUDA_COMPAT_INFO"
	.align	4
        /*0000*/ 	.byte	0x02, 0x09, 0x00, 0x00, 0x02, 0x02, 0x01, 0x00, 0x02, 0x05, 0x05, 0x00, 0x03, 0x07, 0x01, 0x01
        /*0010*/ 	.byte	0x02, 0x03, 0x00, 0x00, 0x02, 0x06, 0x01, 0x00, 0x04, 0x0b, 0x08, 0x00, 0x01, 0x00, 0x00, 0x00
        /*0020*/ 	.byte	0x00, 0x00, 0x00, 0x00


//--------------------- .nv.info._Z15initializeArrayPdyd --------------------------
	.section	.nv.info._Z15initializeArrayPdyd,"",@"SHT_CUDA_INFO"
	.sectionflags	@""
	.align	4


	//----- nvinfo : EIATTR_CUDA_API_VERSION
	.align		4
        /*0000*/ 	.byte	0x04, 0x37
        /*0002*/ 	.short	(.L_13 - .L_12)
.L_12:
        /*0004*/ 	.word	0x00000082


	//----- nvinfo : EIATTR_KPARAM_INFO
	.align		4
.L_13:
        /*0008*/ 	.byte	0x04, 0x17
        /*000a*/ 	.short	(.L_15 - .L_14)
.L_14:
        /*000c*/ 	.word	0x00000000
        /*0010*/ 	.short	0x0002
        /*0012*/ 	.short	0x0010
        /*0014*/ 	.byte	0x00, 0xf0, 0x21, 0x00


	//----- nvinfo : EIATTR_KPARAM_INFO
	.align		4
.L_15:
        /*0018*/ 	.byte	0x04, 0x17
        /*001a*/ 	.short	(.L_17 - .L_16)
.L_16:
        /*001c*/ 	.word	0x00000000
        /*0020*/ 	.short	0x0001
        /*0022*/ 	.short	0x0008
        /*0024*/ 	.byte	0x00, 0xf0, 0x21, 0x00


	//----- nvinfo : EIATTR_KPARAM_INFO
	.align		4
.L_17:
        /*0028*/ 	.byte	0x04, 0x17
        /*002a*/ 	.short	(.L_19 - .L_18)
.L_18:
        /*002c*/ 	.word	0x00000000
        /*0030*/ 	.short	0x0000
        /*0032*/ 	.short	0x0000
        /*0034*/ 	.byte	0x00, 0xf5, 0x21, 0x00


	//----- nvinfo : EIATTR_SPARSE_MMA_MASK
	.align		4
.L_19:
        /*0038*/ 	.byte	0x03, 0x50
        /*003a*/ 	.short	0x0000


	//----- nvinfo : EIATTR_MAXREG_COUNT
	.align		4
        /*003c*/ 	.byte	0x03, 0x1b
        /*003e*/ 	.short	0x00ff


	//----- nvinfo : EIATTR_MERCURY_ISA_VERSION
	.align		4
        /*0040*/ 	.byte	0x03, 0x5f
        /*0042*/ 	.short	0x0101


	//----- nvinfo : EIATTR_VRC_CTA_INIT_COUNT
	.align		4
        /*0044*/ 	.byte	0x02, 0x4a
	.zero		1
	.zero		1


	//----- nvinfo : EIATTR_EXIT_INSTR_OFFSETS
	.align		4
        /*0048*/ 	.byte	0x04, 0x1c
        /*004a*/ 	.short	(.L_21 - .L_20)


	//   ....[0]....
.L_20:
        /*004c*/ 	.word	0x00000080


	//   ....[1]....
        /*0050*/ 	.word	0x000000e0


	//   ....[2]....
        /*0054*/ 	.word	0x00000130


	//----- nvinfo : EIATTR_CBANK_PARAM_SIZE
	.align		4
.L_21:
        /*0058*/ 	.byte	0x03, 0x19
        /*005a*/ 	.short	0x0018


	//----- nvinfo : EIATTR_PARAM_CBANK
	.align		4
        /*005c*/ 	.byte	0x04, 0x0a
        /*005e*/ 	.short	(.L_23 - .L_22)
	.align		4
.L_22:
        /*0060*/ 	.word	index@(.nv.constant0._Z15initializeArrayPdyd)
        /*0064*/ 	.short	0x0380
        /*0066*/ 	.short	0x0018


	//----- nvinfo : EIATTR_SW_WAR
	.align		4
.L_23:
        /*0068*/ 	.byte	0x04, 0x36
        /*006a*/ 	.short	(.L_25 - .L_24)
.L_24:
        /*006c*/ 	.word	0x00000008
.L_25:


//--------------------- .nv.info._Z13calculateNextPdS_y --------------------------
	.section	.nv.info._Z13calculateNextPdS_y,"",@"SHT_CUDA_INFO"
	.sectionflags	@""
	.align	4


	//----- nvinfo : EIATTR_CUDA_API_VERSION
	.align		4
        /*0000*/ 	.byte	0x04, 0x37
        /*0002*/ 	.short	(.L_27 - .L_26)
.L_26:
        /*0004*/ 	.word	0x00000082


	//----- nvinfo : EIATTR_KPARAM_INFO
	.align		4
.L_27:
        /*0008*/ 	.byte	0x04, 0x17
        /*000a*/ 	.short	(.L_29 - .L_28)
.L_28:
        /*000c*/ 	.word	0x00000000
        /*0010*/ 	.short	0x0002
        /*0012*/ 	.short	0x0010
        /*0014*/ 	.byte	0x00, 0xf0, 0x21, 0x00


	//----- nvinfo : EIATTR_KPARAM_INFO
	.align		4
.L_29:
        /*0018*/ 	.byte	0x04, 0x17
        /*001a*/ 	.short	(.L_31 - .L_30)
.L_30:
        /*001c*/ 	.word	0x00000000
        /*0020*/ 	.short	0x0001
        /*0022*/ 	.short	0x0008
        /*0024*/ 	.byte	0x00, 0xf5, 0x21, 0x00


	//----- nvinfo : EIATTR_KPARAM_INFO
	.align		4
.L_31:
        /*0028*/ 	.byte	0x04, 0x17
        /*002a*/ 	.short	(.L_33 - .L_32)
.L_32:
        /*002c*/ 	.word	0x00000000
        /*0030*/ 	.short	0x0000
        /*0032*/ 	.short	0x0000
        /*0034*/ 	.byte	0x00, 0xf5, 0x21, 0x00


	//----- nvinfo : EIATTR_SPARSE_MMA_MASK
	.align		4
.L_33:
        /*0038*/ 	.byte	0x03, 0x50
        /*003a*/ 	.short	0x0000


	//----- nvinfo : EIATTR_MAXREG_COUNT
	.align		4
        /*003c*/ 	.byte	0x03, 0x1b
        /*003e*/ 	.short	0x00ff


	//----- nvinfo : EIATTR_MERCURY_ISA_VERSION
	.align		4
        /*0040*/ 	.byte	0x03, 0x5f
        /*0042*/ 	.short	0x0101


	//----- nvinfo : EIATTR_VRC_CTA_INIT_COUNT
	.align		4
        /*0044*/ 	.byte	0x02, 0x4a
	.zero		1
	.zero		1


	//----- nvinfo : EIATTR_EXIT_INSTR_OFFSETS
	.align		4
        /*0048*/ 	.byte	0x04, 0x1c
        /*004a*/ 	.short	(.L_35 - .L_34)


	//   ....[0]....
.L_34:
        /*004c*/ 	.word	0x00000080


	//   ....[1]....
        /*0050*/ 	.word	0x00000130


	//   ....[2]....
        /*0054*/ 	.word	0x00000250


	//   ....[3]....
        /*0058*/ 	.word	0x00000320


	//----- nvinfo : EIATTR_CRS_STACK_SIZE
	.align		4
.L_35:
        /*005c*/ 	.byte	0x04, 0x1e
        /*005e*/ 	.short	(.L_37 - .L_36)
.L_36:
        /*0060*/ 	.word	0x00000000


	//----- nvinfo : EIATTR_CBANK_PARAM_SIZE
	.align		4
.L_37:
        /*0064*/ 	.byte	0x03, 0x19
        /*0066*/ 	.short	0x0018


	//----- nvinfo : EIATTR_PARAM_CBANK
	.align		4
        /*0068*/ 	.byte	0x04, 0x0a
        /*006a*/ 	.short	(.L_39 - .L_38)
	.align		4
.L_38:
        /*006c*/ 	.word	index@(.nv.constant0._Z13calculateNextPdS_y)
        /*0070*/ 	.short	0x0380
        /*0072*/ 	.short	0x0018


	//----- nvinfo : EIATTR_SW_WAR
	.align		4
.L_39:
        /*0074*/ 	.byte	0x04, 0x36
        /*0076*/ 	.short	(.L_41 - .L_40)
.L_40:
        /*0078*/ 	.word	0x00000008
.L_41:


//--------------------- .nv.callgraph             --------------------------
	.section	.nv.callgraph,"",@"SHT_CUDA_CALLGRAPH"
	.align	4
	.sectionentsize	8
	.align		4
        /*0000*/ 	.word	0x00000000
	.align		4
        /*0004*/ 	.word	0xffffffff
	.align		4
        /*0008*/ 	.word	0x00000000
	.align		4
        /*000c*/ 	.word	0xfffffffe
	.align		4
        /*0010*/ 	.word	0x00000000
	.align		4
        /*0014*/ 	.word	0xfffffffd
	.align		4
        /*0018*/ 	.word	0x00000000
	.align		4
        /*001c*/ 	.word	0xfffffffc


//--------------------- .text._Z15initializeArrayPdyd --------------------------
	.section	.text._Z15initializeArrayPdyd,"ax",@progbits
	.align	128
        .global         _Z15initializeArrayPdyd
        .type           _Z15initializeArrayPdyd,@function
        .size           _Z15initializeArrayPdyd,(.L_x_4 - _Z15initializeArrayPdyd)
        .other          _Z15initializeArrayPdyd,@"STO_CUDA_ENTRY STV_DEFAULT"
_Z15initializeArrayPdyd:
.text._Z15initializeArrayPdyd:
[----:B------:R-:W-:Y:S01]  /*0000*/  LDC R1, c[0x0][0x37c] ;  /* 0x0000df00ff017b82 */ /* 0x000fe20000000800 */
[----:B------:R-:W0:Y:S01]  /*0010*/  S2R R0, SR_CTAID.X ;  /* 0x0000000000007919 */ /* 0x000e220000002500 */
[----:B------:R-:W1:Y:S01]  /*0020*/  LDCU.64 UR4, c[0x0][0x388] ;  /* 0x00007100ff0477ac */ /* 0x000e620008000a00 */
[----:B------:R-:W0:Y:S02]  /*0030*/  S2R R3, SR_TID.X ;  /* 0x0000000000037919 */ /* 0x000e240000002100 */
[----:B0-----:R-:W-:-:S05]  /*0040*/  IMAD R0, R0, 0x100, R3 ;  /* 0x0000010000007824 */ /* 0x001fca00078e0203 */
[----:B-1----:R-:W-:Y:S02]  /*0050*/  ISETP.GE.U32.AND P0, PT, R0, UR4, PT ;  /* 0x0000000400007c0c */ /* 0x002fe4000bf06070 */
[----:B------:R-:W-:-:S04]  /*0060*/  SHF.R.S32.HI R7, RZ, 0x1f, R0 ;  /* 0x0000001fff077819 */ /* 0x000fc80000011400 */
[----:B------:R-:W-:-:S13]  /*0070*/  ISETP.GE.U32.AND.EX P0, PT, R7, UR5, PT, P0 ;  /* 0x0000000507007c0c */ /* 0x000fda000bf06100 */
[----:B------:R-:W-:Y:S05]  /*0080*/  @P0 EXIT ;  /* 0x000000000000094d */ /* 0x000fea0003800000 */
[----:B------:R-:W-:Y:S01]  /*0090*/  ISETP.NE.AND P0, PT, R0, RZ, PT ;  /* 0x000000ff0000720c */ /* 0x000fe20003f05270 */
[----:B------:R-:W0:-:S12]  /*00a0*/  LDCU.64 UR4, c[0x0][0x358] ;  /* 0x00006b00ff0477ac */ /* 0x000e180008000a00 */
[----:B------:R-:W0:Y:S08]  /*00b0*/  @!P0 LDC.64 R2, c[0x0][0x380] ;  /* 0x0000e000ff028b82 */ /* 0x000e300000000a00 */
[----:B------:R-:W0:Y:S02]  /*00c0*/  @!P0 LDC.64 R4, c[0x0][0x390] ;  /* 0x0000e400ff048b82 */ /* 0x000e240000000a00 */
[----:B0-----:R0:W-:Y:S01]  /*00d0*/  @!P0 STG.E.64 desc[UR4][R2.64], R4 ;  /* 0x0000000402008986 */ /* 0x0011e2000c101b04 */
[----:B------:R-:W-:Y:S05]  /*00e0*/  @!P0 EXIT ;  /* 0x000000000000894d */ /* 0x000fea0003800000 */
[----:B------:R-:W0:Y:S02]  /*00f0*/  LDCU.64 UR6, c[0x0][0x380] ;  /* 0x00007000ff0677ac */ /* 0x000e240008000a00 */
[----:B0-----:R-:W-:-:S04]  /*0100*/  LEA R2, P0, R0, UR6, 0x3 ;  /* 0x0000000600027c11 */ /* 0x001fc8000f8018ff */
[----:B------:R-:W-:-:S05]  /*0110*/  LEA.HI.X R3, R0, UR7, R7, 0x3, P0 ;  /* 0x0000000700037c11 */ /* 0x000fca00080f1c07 */
[----:B------:R-:W-:Y:S01]  /*0120*/  STG.E.64 desc[UR4][R2.64], RZ ;  /* 0x000000ff02007986 */ /* 0x000fe2000c101b04 */
[----:B------:R-:W-:Y:S05]  /*0130*/  EXIT ;  /* 0x000000000000794d */ /* 0x000fea0003800000 */
.L_x_0:
[----:B------:R-:W-:-:S00]  /*0140*/  BRA `(.L_x_0) ;  /* 0xfffffffc00fc7947 */ /* 0x000fc0000383ffff */
[----:B------:R-:W-:-:S00]  /*0150*/  NOP ;  /* 0x0000000000007918 */ /* 0x000fc00000000000 */
        /* <DEDUP_REMOVED lines=10> */
.L_x_4:


//--------------------- .text._Z13calculateNextPdS_y --------------------------
	.section	.text._Z13calculateNextPdS_y,"ax",@progbits
	.align	128
        .global         _Z13calculateNextPdS_y
        .type           _Z13calculateNextPdS_y,@function
        .size           _Z13calculateNextPdS_y,(.L_x_5 - _Z13calculateNextPdS_y)
        .other          _Z13calculateNextPdS_y,@"STO_CUDA_ENTRY STV_DEFAULT"
_Z13calculateNextPdS_y:
.text._Z13calculateNextPdS_y:
        /* <DEDUP_REMOVED lines=11> */
[----:B------:R-:W-:Y:S05]  /*00b0*/  @P0 BRA `(.L_x_1) ;  /* 0x0000000000200947 */ /* 0x000fea0003800000 */
[----:B------:R-:W0:Y:S02]  /*00c0*/  LDC.64 R2, c[0x0][0x380] ;  /* 0x0000e000ff027b82 */ /* 0x000e240000000a00 */
[----:B0-----:R-:W2:Y:S04]  /*00d0*/  LDG.E.64 R4, desc[UR4][R2.64] ;  /* 0x0000000402047981 */ /* 0x001ea8000c1e1b00 */
[----:B------:R-:W2:Y:S02]  /*00e0*/  LDG.E.64 R6, desc[UR4][R2.64+0x8] ;  /* 0x0000080402067981 */ /* 0x000ea4000c1e1b00 */
[----:B------:R-:W0:Y:S01]  /*00f0*/  LDC.64 R8, c[0x0][0x388] ;  /* 0x0000e200ff087b82 */ /* 0x000e220000000a00 */
[----:B--2---:R-:W-:-:S08]  /*0100*/  DADD R4, R4, R6 ;  /* 0x0000000004047229 */ /* 0x004fd00000000006 */
[----:B------:R-:W-:-:S07]  /*0110*/  DMUL R4, R4, 0.5 ;  /* 0x3fe0000004047828 */ /* 0x000fce0000000000 */
[----:B0-----:R-:W-:Y:S01]  /*0120*/  STG.E.64 desc[UR4][R8.64], R4 ;  /* 0x0000000408007986 */ /* 0x001fe2000c101b04 */
[----:B------:R-:W-:Y:S05]  /*0130*/  EXIT ;  /* 0x000000000000794d */ /* 0x000fea0003800000 */
.L_x_1:
[----:B------:R-:W-:-:S04]  /*0140*/  UIADD3 UR6, UP0, UPT, UR8, -0x1, URZ ;  /* 0xffffffff08067890 */ /* 0x000fc8000ff1e0ff */
[----:B------:R-:W-:Y:S02]  /*0150*/  UIADD3.X UR7, UPT, UPT, UR9, -0x1, URZ, UP0, !UPT ;  /* 0xffffffff09077890 */ /* 0x000fe400087fe4ff */
[----:B------:R-:W-:-:S04]  /*0160*/  ISETP.NE.U32.AND P0, PT, R0, UR6, PT ;  /* 0x0000000600007c0c */ /* 0x000fc8000bf05070 */
[----:B------:R-:W-:-:S13]  /*0170*/  ISETP.NE.AND.EX P0, PT, R3, UR7, PT, P0 ;  /* 0x0000000703007c0c */ /* 0x000fda000bf05300 */
[----:B------:R-:W-:Y:S05]  /*0180*/  @P0 BRA `(.L_x_2) ;  /* 0x0000000000340947 */ /* 0x000fea0003800000 */
[----:B------:R-:W1:Y:S01]  /*0190*/  LDCU.128 UR12, c[0x0][0x380] ;  /* 0x00007000ff0c77ac */ /* 0x000e620008000c00 */
[C---:B------:R-:W-:Y:S01]  /*01a0*/  IMAD.SHL.U32 R8, R0.reuse, 0x8, RZ ;  /* 0x0000000800087824 */ /* 0x040fe200078e00ff */
[----:B------:R-:W-:-:S04]  /*01b0*/  SHF.L.U64.HI R0, R0, 0x3, R3 ;  /* 0x0000000300007819 */ /* 0x000fc80000010203 */
[----:B-1----:R-:W-:-:S04]  /*01c0*/  IADD3 R2, P0, PT, R8, UR12, RZ ;  /* 0x0000000c08027c10 */ /* 0x002fc8000ff1e0ff */
[----:B------:R-:W-:-:S05]  /*01d0*/  IADD3.X R3, PT, PT, R0, UR13, RZ, P0, !PT ;  /* 0x0000000d00037c10 */ /* 0x000fca00087fe4ff */
[----:B0-----:R-:W2:Y:S04]  /*01e0*/  LDG.E.64 R4, desc[UR4][R2.64+-0x8] ;  /* 0xfffff80402047981 */ /* 0x001ea8000c1e1b00 */
[----:B------:R-:W2:Y:S02]  /*01f0*/  LDG.E.64 R6, desc[UR4][R2.64] ;  /* 0x0000000402067981 */ /* 0x000ea4000c1e1b00 */
[----:B--2---:R-:W-:Y:S01]  /*0200*/  DADD R4, R4, R6 ;  /* 0x0000000004047229 */ /* 0x004fe20000000006 */
[----:B------:R-:W-:-:S04]  /*0210*/  IADD3 R6, P0, PT, R8, UR14, RZ ;  /* 0x0000000e08067c10 */ /* 0x000fc8000ff1e0ff */
[----:B------:R-:W-:-:S03]  /*0220*/  IADD3.X R7, PT, PT, R0, UR15, RZ, P0, !PT ;  /* 0x0000000f00077c10 */ /* 0x000fc600087fe4ff */
[----:B------:R-:W-:-:S07]  /*0230*/  DMUL R4, R4, 0.5 ;  /* 0x3fe0000004047828 */ /* 0x000fce0000000000 */
[----:B------:R-:W-:Y:S01]  /*0240*/  STG.E.64 desc[UR4][R6.64], R4 ;  /* 0x0000000406007986 */ /* 0x000fe2000c101b04 */
[----:B------:R-:W-:Y:S05]  /*0250*/  EXIT ;  /* 0x000000000000794d */ /* 0x000fea0003800000 */
.L_x_2:
        /* <DEDUP_REMOVED lines=13> */
.L_x_3:
        /* <DEDUP_REMOVED lines=13> */
.L_x_5:


//--------------------- .nv.shared.reserved.0     --------------------------
	.section	.nv.shared.reserved.0,"aw",@nobits
	.weak		__nv_reservedSMEM_offset_0_alias
	.size		__nv_reservedSMEM_offset_0_alias, 0, 64
	.other		__nv_reservedSMEM_offset_0_alias,@"STO_CUDA_RESERVED_SHARED STV_DEFAULT"
__nv_reservedSMEM_offset_0_alias:
	.zero		0
	.zero		64


//--------------------- .nv.constant0._Z15initializeArrayPdyd --------------------------
	.section	.nv.constant0._Z15initializeArrayPdyd,"a",@progbits
	.sectionflags	@""
	.align	4
.nv.constant0._Z15initializeArrayPdyd:
	.zero		920


//--------------------- .nv.constant0._Z13calculateNextPdS_y --------------------------
	.section	.nv.constant0._Z13calculateNextPdS_y,"a",@progbits
	.sectionflags	@""
	.align	4
.nv.constant0._Z13calculateNextPdS_y:
	.zero		920


//--------------------- SYMBOLS --------------------------

	.type		.nv.reservedSmem.offset0,@object
	.size		.nv.reservedSmem.offset0,0x4
